	.headerflags	@"EF_CUDA_TEXMODE_UNIFIED EF_CUDA_64BIT_ADDRESS EF_CUDA_ACCELERATORS EF_CUDA_SM90 EF_CUDA_VIRTUAL_SM(EF_CUDA_SM90)"
	.elftype	@"ET_EXEC"


//--------------------- .nv.info                  --------------------------
	.section	.nv.info,"",@"SHT_CUDA_INFO"
	.align	4


	//----- nvinfo : EIATTR_REGCOUNT
	.align		4
        /*0000*/ 	.byte	0x04, 0x2f
        /*0002*/ 	.short	(.L_3 - .L_2)
	.align		4
.L_2:
        /*0004*/ 	.word	index@(triton_poi_fused__native_batch_norm_legit_no_training_7)
        /*0008*/ 	.word	0x00000011


	//----- nvinfo : EIATTR_MIN_STACK_SIZE
	.align		4
.L_3:
        /*000c*/ 	.byte	0x04, 0x12
        /*000e*/ 	.short	(.L_5 - .L_4)
	.align		4
.L_4:
        /*0010*/ 	.word	index@(triton_poi_fused__native_batch_norm_legit_no_training_7)
        /*0014*/ 	.word	0x00000000


	//----- nvinfo : EIATTR_FRAME_SIZE
	.align		4
.L_5:
        /*0018*/ 	.byte	0x04, 0x11
        /*001a*/ 	.short	(.L_7 - .L_6)
	.align		4
.L_6:
        /*001c*/ 	.word	index@(triton_poi_fused__native_batch_norm_legit_no_training_7)
        /*0020*/ 	.word	0x00000000


	//----- nvinfo : EIATTR_MIN_STACK_SIZE
	.align		4
.L_7:
        /*0024*/ 	.byte	0x04, 0x12
        /*0026*/ 	.short	(.L_9 - .L_8)
	.align		4
.L_8:
        /*0028*/ 	.word	index@(triton_poi_fused__native_batch_norm_legit_no_training_7)
        /*002c*/ 	.word	0x00000000
.L_9:


//--------------------- .nv.info.triton_poi_fused__native_batch_norm_legit_no_training_7 --------------------------
	.section	.nv.info.triton_poi_fused__native_batch_norm_legit_no_training_7,"",@"SHT_CUDA_INFO"
	.sectionflags	@""
	.align	4


	//----- nvinfo : EIATTR_CUDA_API_VERSION
	.align		4
        /*0000*/ 	.byte	0x04, 0x37
        /*0002*/ 	.short	(.L_11 - .L_10)
.L_10:
        /*0004*/ 	.word	0x0000007c


	//----- nvinfo : EIATTR_KPARAM_INFO
	.align		4
.L_11:
        /*0008*/ 	.byte	0x04, 0x17
        /*000a*/ 	.short	(.L_13 - .L_12)
.L_12:
        /*000c*/ 	.word	0x00000000
        /*0010*/ 	.short	0x0006
        /*0012*/ 	.short	0x0030
        /*0014*/ 	.byte	0x00, 0xf0, 0x11, 0x00


	//----- nvinfo : EIATTR_KPARAM_INFO
	.align		4
.L_13:
        /*0018*/ 	.byte	0x04, 0x17
        /*001a*/ 	.short	(.L_15 - .L_14)
.L_14:
        /*001c*/ 	.word	0x00000000
        /*0020*/ 	.short	0x0005
        /*0022*/ 	.short	0x0028
        /*0024*/ 	.byte	0x00, 0xf4, 0x21, 0x00


	//----- nvinfo : EIATTR_KPARAM_INFO
	.align		4
.L_15:
        /*0028*/ 	.byte	0x04, 0x17
        /*002a*/ 	.short	(.L_17 - .L_16)
.L_16:
        /*002c*/ 	.word	0x00000000
        /*0030*/ 	.short	0x0004
        /*0032*/ 	.short	0x0020
        /*0034*/ 	.byte	0x00, 0xf4, 0x21, 0x00


	//----- nvinfo : EIATTR_KPARAM_INFO
	.align		4
.L_17:
        /*0038*/ 	.byte	0x04, 0x17
        /*003a*/ 	.short	(.L_19 - .L_18)
.L_18:
        /*003c*/ 	.word	0x00000000
        /*0040*/ 	.short	0x0003
        /*0042*/ 	.short	0x0018
        /*0044*/ 	.byte	0x00, 0xf4, 0x21, 0x00


	//----- nvinfo : EIATTR_KPARAM_INFO
	.align		4
.L_19:
        /*0048*/ 	.byte	0x04, 0x17
        /*004a*/ 	.short	(.L_21 - .L_20)
.L_20:
        /*004c*/ 	.word	0x00000000
        /*0050*/ 	.short	0x0002
        /*0052*/ 	.short	0x0010
        /*0054*/ 	.byte	0x00, 0xf4, 0x21, 0x00


	//----- nvinfo : EIATTR_KPARAM_INFO
	.align		4
.L_21:
        /*0058*/ 	.byte	0x04, 0x17
        /*005a*/ 	.short	(.L_23 - .L_22)
.L_22:
        /*005c*/ 	.word	0x00000000
        /*0060*/ 	.short	0x0001
        /*0062*/ 	.short	0x0008
        /*0064*/ 	.byte	0x00, 0xf4, 0x21, 0x00


	//----- nvinfo : EIATTR_KPARAM_INFO
	.align		4
.L_23:
        /*0068*/ 	.byte	0x04, 0x17
        /*006a*/ 	.short	(.L_25 - .L_24)
.L_24:
        /*006c*/ 	.word	0x00000000
        /*0070*/ 	.short	0x0000
        /*0072*/ 	.short	0x0000
        /*0074*/ 	.byte	0x00, 0xf4, 0x21, 0x00


	//----- nvinfo : EIATTR_SPARSE_MMA_MASK
	.align		4
.L_25:
        /*0078*/ 	.byte	0x03, 0x50
        /*007a*/ 	.short	0x0000


	//----- nvinfo : EIATTR_MAXREG_COUNT
	.align		4
        /*007c*/ 	.byte	0x03, 0x1b
        /*007e*/ 	.short	0x00ff


	//----- nvinfo : EIATTR_EXIT_INSTR_OFFSETS
	.align		4
        /*0080*/ 	.byte	0x04, 0x1c
        /*0082*/ 	.short	(.L_27 - .L_26)


	//   ....[0]....
.L_26:
        /*0084*/ 	.word	0x00000310


	//----- nvinfo : EIATTR_REQNTID
	.align		4
.L_27:
        /*0088*/ 	.byte	0x04, 0x10
        /*008a*/ 	.short	(.L_29 - .L_28)
.L_28:
        /*008c*/ 	.word	0x00000080
        /*0090*/ 	.word	0x00000001
        /*0094*/ 	.word	0x00000001


	//----- nvinfo : EIATTR_CBANK_PARAM_SIZE
	.align		4
.L_29:
        /*0098*/ 	.byte	0x03, 0x19
        /*009a*/ 	.short	0x0034


	//----- nvinfo : EIATTR_PARAM_CBANK
	.align		4
        /*009c*/ 	.byte	0x04, 0x0a
        /*009e*/ 	.short	(.L_31 - .L_30)
	.align		4
.L_30:
        /*00a0*/ 	.word	index@(.nv.constant0.triton_poi_fused__native_batch_norm_legit_no_training_7)
        /*00a4*/ 	.short	0x0210
        /*00a6*/ 	.short	0x0034


	//----- nvinfo : EIATTR_SW_WAR
	.align		4
.L_31:
        /*00a8*/ 	.byte	0x04, 0x36
        /*00aa*/ 	.short	(.L_33 - .L_32)
.L_32:
        /*00ac*/ 	.word	0x00000008
.L_33:


//--------------------- .nv.callgraph             --------------------------
	.section	.nv.callgraph,"",@"SHT_CUDA_CALLGRAPH"
	.align	4
	.sectionentsize	8
	.align		4
        /*0000*/ 	.word	0x00000000
	.align		4
        /*0004*/ 	.word	0xffffffff
	.align		4
        /*0008*/ 	.word	0x00000000
	.align		4
        /*000c*/ 	.word	0xfffffffe
	.align		4
        /*0010*/ 	.word	0x00000000
	.align		4
        /*0014*/ 	.word	0xfffffffd
	.align		4
        /*0018*/ 	.word	0x00000000
	.align		4
        /*001c*/ 	.word	0xfffffffc


//--------------------- .nv.constant4             --------------------------
	.section	.nv.constant4,"a",@progbits
	.align	8
	.align		8
.nv.constant4:
        /*0000*/ 	.dword	_$_str
	.align		8
        /*0008*/ 	.dword	_$_str_$_2


//--------------------- .text.triton_poi_fused__native_batch_norm_legit_no_training_7 --------------------------
	.section	.text.triton_poi_fused__native_batch_norm_legit_no_training_7,"ax",@progbits
	.align	128
        .global         triton_poi_fused__native_batch_norm_legit_no_training_7
        .type           triton_poi_fused__native_batch_norm_legit_no_training_7,@function
        .size           triton_poi_fused__native_batch_norm_legit_no_training_7,(.L_x_1 - triton_poi_fused__native_batch_norm_legit_no_training_7)
        .other          triton_poi_fused__native_batch_norm_legit_no_training_7,@"STO_CUDA_ENTRY STV_DEFAULT"
triton_poi_fused__native_batch_norm_legit_no_training_7:
.text.triton_poi_fused__native_batch_norm_legit_no_training_7:
[----:B------:R-:W-:Y:S01]  /*0000*/  LDC R1, c[0x0][0x28] ;  /* 0x00000a00ff017b82 */ /* 0x000fe20000000800 */
[----:B------:R-:W1:Y:S07]  /*0010*/  S2R R0, SR_TID.X ;  /* 0x0000000000007919 */ /* 0x000e6e0000002100 */
[----:B------:R-:W2:Y:S01]  /*0020*/  LDC.64 R6, c[0x0][0x220] ;  /* 0x00008800ff067b82 */ /* 0x000ea20000000a00 */
[----:B------:R-:W-:Y:S01]  /*0030*/  ULDC.64 UR4, c[0x0][0x208] ;  /* 0x0000820000047ab9 */ /* 0x000fe20000000a00 */
[----:B------:R-:W3:Y:S06]  /*0040*/  S2R R5, SR_CTAID.X ;  /* 0x0000000000057919 */ /* 0x000eec0000002500 */
[----:B------:R-:W4:Y:S08]  /*0050*/  LDC.64 R8, c[0x0][0x228] ;  /* 0x00008a00ff087b82 */ /* 0x000f300000000a00 */
[----:B------:R-:W5:Y:S01]  /*0060*/  LDC.64 R10, c[0x0][0x230] ;  /* 0x00008c00ff0a7b82 */ /* 0x000f620000000a00 */
[----:B-1----:R-:W-:-:S02]  /*0070*/  SHF.L.U32 R0, R0, 0x1, RZ ;  /* 0x0000000100007819 */ /* 0x002fc400000006ff */
[----:B---3--:R-:W-:Y:S02]  /*0080*/  SHF.R.S32.HI R3, RZ, 0x17, R5 ;  /* 0x00000017ff037819 */ /* 0x008fe40000011405 */
[----:B------:R-:W-:Y:S02]  /*0090*/  LOP3.LUT R0, R0, 0xfe, RZ, 0xc0, !PT ;  /* 0x000000fe00007812 */ /* 0x000fe400078ec0ff */
[----:B------:R-:W-:Y:S02]  /*00a0*/  SGXT R3, R3, 0x1 ;  /* 0x000000010303781a */ /* 0x000fe40000000200 */
[----:B------:R-:W-:Y:S02]  /*00b0*/  LEA R0, R5, R0, 0x8 ;  /* 0x0000000005007211 */ /* 0x000fe400078e40ff */
[----:B------:R-:W1:Y:S02]  /*00c0*/  LDC.64 R4, c[0x0][0x218] ;  /* 0x00008600ff047b82 */ /* 0x000e640000000a00 */
[----:B------:R-:W-:-:S04]  /*00d0*/  LEA.HI R3, R3, R0, RZ, 0x8 ;  /* 0x0000000003037211 */ /* 0x000fc800078f40ff */
[----:B------:R-:W-:-:S04]  /*00e0*/  SHF.R.S32.HI R3, RZ, 0x8, R3 ;  /* 0x00000008ff037819 */ /* 0x000fc80000011403 */
[----:B------:R-:W-:-:S04]  /*00f0*/  LEA.HI R2, R3, R3, RZ, 0x4 ;  /* 0x0000000303027211 */ /* 0x000fc800078f20ff */
[----:B------:R-:W-:-:S04]  /*0100*/  LOP3.LUT R2, R2, 0xfffffff0, RZ, 0xc0, !PT ;  /* 0xfffffff002027812 */ /* 0x000fc800078ec0ff */
[----:B------:R-:W-:Y:S02]  /*0110*/  IADD3 R13, R3, -R2, RZ ;  /* 0x80000002030d7210 */ /* 0x000fe40007ffe0ff */
[----:B------:R-:W3:Y:S03]  /*0120*/  LDC.64 R2, c[0x0][0x210] ;  /* 0x00008400ff027b82 */ /* 0x000ee60000000a00 */
[----:B--2---:R-:W-:-:S06]  /*0130*/  IMAD.WIDE R6, R13, 0x4, R6 ;  /* 0x000000040d067825 */ /* 0x004fcc00078e0206 */
[----:B------:R-:W2:Y:S01]  /*0140*/  LDG.E.EL R6, desc[UR4][R6.64] ;  /* 0x0000000406067981 */ /* 0x000ea2000c2e1900 */
[----:B-1----:R-:W-:-:S05]  /*0150*/  IMAD.WIDE R4, R13, 0x4, R4 ;  /* 0x000000040d047825 */ /* 0x002fca00078e0204 */
[----:B------:R1:W2:Y:S01]  /*0160*/  LDG.E.EL R12, desc[UR4][R4.64] ;  /* 0x00000004040c7981 */ /* 0x0002a2000c2e1900 */
[----:B---3--:R-:W-:Y:S01]  /*0170*/  IMAD.WIDE R2, R0, 0x4, R2 ;  /* 0x0000000400027825 */ /* 0x008fe200078e0202 */
[----:B------:R-:W-:Y:S01]  /*0180*/  HFMA2.MMA R14, -RZ, RZ, 1.625, 0 ;  /* 0x3e800000ff0e7435 */ /* 0x000fe200000001ff */
[----:B-1----:R-:W1:Y:S04]  /*0190*/  LDC.64 R4, c[0x0][0x238] ;  /* 0x00008e00ff047b82 */ /* 0x002e680000000a00 */
[----:B------:R-:W3:Y:S01]  /*01a0*/  LDG.E.64 R2, desc[UR4][R2.64] ;  /* 0x0000000402027981 */ /* 0x000ee2000c1e1b00 */
[----:B----4-:R-:W-:-:S04]  /*01b0*/  IMAD.WIDE R8, R13, 0x4, R8 ;  /* 0x000000040d087825 */ /* 0x010fc800078e0208 */
[----:B-----5:R-:W-:Y:S02]  /*01c0*/  IMAD.WIDE R10, R13, 0x4, R10 ;  /* 0x000000040d0a7825 */ /* 0x020fe400078e020a */
[----:B------:R-:W4:Y:S04]  /*01d0*/  LDG.E.EL R8, desc[UR4][R8.64] ;  /* 0x0000000408087981 */ /* 0x000f28000c2e1900 */
[----:B------:R-:W4:Y:S01]  /*01e0*/  LDG.E.EL R11, desc[UR4][R10.64] ;  /* 0x000000040a0b7981 */ /* 0x000f22000c2e1900 */
[----:B-1----:R-:W-:-:S04]  /*01f0*/  IMAD.WIDE R4, R0, 0x4, R4 ;  /* 0x0000000400047825 */ /* 0x002fc800078e0204 */
[----:B--2---:R-:W-:-:S04]  /*0200*/  FADD R6, R6, 9.9999997473787516356e-06 ;  /* 0x3727c5ac06067421 */ /* 0x004fc80000000000 */
[----:B------:R-:W1:Y:S02]  /*0210*/  MUFU.SQRT R7, R6 ;  /* 0x0000000600077308 */ /* 0x000e640000002000 */
[C---:B-1----:R-:W-:Y:S02]  /*0220*/  FSETP.GT.AND P0, PT, R7.reuse, 8.50705917302346158658e+37, PT ;  /* 0x7e8000000700780b */ /* 0x042fe40003f04000 */
[----:B------:R-:W-:-:S11]  /*0230*/  FSETP.GEU.AND P1, PT, R7, 1.175494350822287508e-38, PT ;  /* 0x008000000700780b */ /* 0x000fd60003f2e000 */
[----:B------:R-:W-:-:S04]  /*0240*/  @P0 FMUL R7, R7, 0.25 ;  /* 0x3e80000007070820 */ /* 0x000fc80000400000 */
[----:B------:R-:W-:-:S06]  /*0250*/  @!P1 FMUL R7, R7, 16777216 ;  /* 0x4b80000007079820 */ /* 0x000fcc0000400000 */
[----:B------:R-:W1:Y:S01]  /*0260*/  MUFU.RCP R7, R7 ;  /* 0x0000000700077308 */ /* 0x000e620000001000 */
[----:B------:R-:W-:Y:S01]  /*0270*/  FSEL R14, R14, 1, P0 ;  /* 0x3f8000000e0e7808 */ /* 0x000fe20000000000 */
[----:B---3--:R-:W-:-:S04]  /*0280*/  FADD R2, R2, -R12 ;  /* 0x8000000c02027221 */ /* 0x008fc80000000000 */
[----:B------:R-:W-:Y:S01]  /*0290*/  @!P1 FMUL R14, R14, 16777216 ;  /* 0x4b8000000e0e9820 */ /* 0x000fe20000400000 */
[----:B------:R-:W-:-:S03]  /*02a0*/  FADD R3, R3, -R12 ;  /* 0x8000000c03037221 */ /* 0x000fc60000000000 */
[----:B-1----:R-:W-:-:S04]  /*02b0*/  FMUL R14, R7, R14 ;  /* 0x0000000e070e7220 */ /* 0x002fc80000400000 */
[-C--:B------:R-:W-:Y:S01]  /*02c0*/  FMUL R2, R2, R14.reuse ;  /* 0x0000000e02027220 */ /* 0x080fe20000400000 */
[----:B------:R-:W-:-:S03]  /*02d0*/  FMUL R14, R3, R14 ;  /* 0x0000000e030e7220 */ /* 0x000fc60000400000 */
[C-C-:B----4-:R-:W-:Y:S01]  /*02e0*/  FFMA R2, R8.reuse, R2, R11.reuse ;  /* 0x0000000208027223 */ /* 0x150fe2000000000b */
[----:B------:R-:W-:-:S05]  /*02f0*/  FFMA R3, R8, R14, R11 ;  /* 0x0000000e08037223 */ /* 0x000fca000000000b */
[----:B------:R-:W-:Y:S01]  /*0300*/  STG.E.64 desc[UR4][R4.64], R2 ;  /* 0x0000000204007986 */ /* 0x000fe2000c101b04 */
[----:B------:R-:W-:Y:S05]  /*0310*/  EXIT ;  /* 0x000000000000794d */ /* 0x000fea0003800000 */
.L_x_0:
[----:B------:R-:W-:-:S00]  /*0320*/  BRA `(.L_x_0) ;  /* 0xfffffffc00fc7947 */ /* 0x000fc0000383ffff */
[----:B------:R-:W-:-:S00]  /*0330*/  NOP ;  /* 0x0000000000007918 */ /* 0x000fc00000000000 */
        /* <DEDUP_REMOVED lines=12> */
.L_x_1:


//--------------------- .nv.global.init           --------------------------
	.section	.nv.global.init,"aw",@progbits
.nv.global.init:
	.type		_$_str,@object
	.size		_$_str,(_$_str_$_2 - _$_str)
_$_str:
        /*0000*/ 	.byte	0x5f, 0x5f, 0x43, 0x55, 0x44, 0x41, 0x5f, 0x46, 0x54, 0x5a, 0x00
	.type		_$_str_$_2,@object
	.size		_$_str_$_2,(.L_1 - _$_str_$_2)
_$_str_$_2:
        /*000b*/ 	.byte	0x5f, 0x5f, 0x43, 0x55, 0x44, 0x41, 0x5f, 0x50, 0x52, 0x45, 0x43, 0x5f, 0x53, 0x51, 0x52, 0x54
        /*001b*/ 	.byte	0x00
.L_1:


//--------------------- .nv.constant0.triton_poi_fused__native_batch_norm_legit_no_training_7 --------------------------
	.section	.nv.constant0.triton_poi_fused__native_batch_norm_legit_no_training_7,"a",@progbits
	.sectionflags	@""
	.align	4
.nv.constant0.triton_poi_fused__native_batch_norm_legit_no_training_7:
	.zero		580
